	.headerflags	@"EF_CUDA_TEXMODE_UNIFIED EF_CUDA_64BIT_ADDRESS EF_CUDA_SM86 EF_CUDA_VIRTUAL_SM(EF_CUDA_SM86)"
	.elftype	@"ET_EXEC"


//--------------------- .nv.info                  --------------------------
	.section	.nv.info,"",@"SHT_CUDA_INFO"
	.align	4


	//----- nvinfo : EIATTR_REGCOUNT
	.align		4
        /*0000*/ 	.byte	0x04, 0x2f
        /*0002*/ 	.short	(.L_3 - .L_2)
	.align		4
.L_2:
        /*0004*/ 	.word	index@(l2norm_fwd_kernel)
        /*0008*/ 	.word	0x0000003c


	//----- nvinfo : EIATTR_MAX_STACK_SIZE
	.align		4
.L_3:
        /*000c*/ 	.byte	0x04, 0x23
        /*000e*/ 	.short	(.L_5 - .L_4)
	.align		4
.L_4:
        /*0010*/ 	.word	index@(l2norm_fwd_kernel)
        /*0014*/ 	.word	0x00000000


	//----- nvinfo : EIATTR_MIN_STACK_SIZE
	.align		4
.L_5:
        /*0018*/ 	.byte	0x04, 0x12
        /*001a*/ 	.short	(.L_7 - .L_6)
	.align		4
.L_6:
        /*001c*/ 	.word	index@(l2norm_fwd_kernel)
        /*0020*/ 	.word	0x00000000


	//----- nvinfo : EIATTR_FRAME_SIZE
	.align		4
.L_7:
        /*0024*/ 	.byte	0x04, 0x11
        /*0026*/ 	.short	(.L_9 - .L_8)
	.align		4
.L_8:
        /*0028*/ 	.word	index@(l2norm_fwd_kernel)
        /*002c*/ 	.word	0x00000000
.L_9:


//--------------------- .nv.info.l2norm_fwd_kernel --------------------------
	.section	.nv.info.l2norm_fwd_kernel,"",@"SHT_CUDA_INFO"
	.align	4


	//----- nvinfo : EIATTR_CUDA_API_VERSION
	.align		4
        /*0000*/ 	.byte	0x04, 0x37
        /*0002*/ 	.short	(.L_11 - .L_10)
.L_10:
        /*0004*/ 	.word	0x0000007b


	//----- nvinfo : EIATTR_SW2861232_WAR
	.align		4
.L_11:
        /*0008*/ 	.byte	0x01, 0x35
	.zero		2


	//----- nvinfo : EIATTR_PARAM_CBANK
	.align		4
        /*000c*/ 	.byte	0x04, 0x0a
        /*000e*/ 	.short	(.L_13 - .L_12)
	.align		4
.L_12:
        /*0010*/ 	.word	index@(.nv.constant0.l2norm_fwd_kernel)
        /*0014*/ 	.short	0x0160
        /*0016*/ 	.short	0x001c


	//----- nvinfo : EIATTR_CBANK_PARAM_SIZE
	.align		4
.L_13:
        /*0018*/ 	.byte	0x03, 0x19
        /*001a*/ 	.short	0x001c


	//----- nvinfo : EIATTR_KPARAM_INFO
	.align		4
        /*001c*/ 	.byte	0x04, 0x17
        /*001e*/ 	.short	(.L_15 - .L_14)
.L_14:
        /*0020*/ 	.word	0x00000000
        /*0024*/ 	.short	0x0003
        /*0026*/ 	.short	0x0018
        /*0028*/ 	.byte	0x00, 0xf0, 0x11, 0x00


	//----- nvinfo : EIATTR_KPARAM_INFO
	.align		4
.L_15:
        /*002c*/ 	.byte	0x04, 0x17
        /*002e*/ 	.short	(.L_17 - .L_16)
.L_16:
        /*0030*/ 	.word	0x00000000
        /*0034*/ 	.short	0x0002
        /*0036*/ 	.short	0x0010
        /*0038*/ 	.byte	0x00, 0xf0, 0x21, 0x00


	//----- nvinfo : EIATTR_KPARAM_INFO
	.align		4
.L_17:
        /*003c*/ 	.byte	0x04, 0x17
        /*003e*/ 	.short	(.L_19 - .L_18)
.L_18:
        /*0040*/ 	.word	0x00000000
        /*0044*/ 	.short	0x0001
        /*0046*/ 	.short	0x0008
        /*0048*/ 	.byte	0x00, 0xf0, 0x21, 0x00


	//----- nvinfo : EIATTR_KPARAM_INFO
	.align		4
.L_19:
        /*004c*/ 	.byte	0x04, 0x17
        /*004e*/ 	.short	(.L_21 - .L_20)
.L_20:
        /*0050*/ 	.word	0x00000000
        /*0054*/ 	.short	0x0000
        /*0056*/ 	.short	0x0000
        /*0058*/ 	.byte	0x00, 0xf0, 0x21, 0x00


	//----- nvinfo : EIATTR_MAXREG_COUNT
	.align		4
.L_21:
        /*005c*/ 	.byte	0x03, 0x1b
        /*005e*/ 	.short	0x00ff


	//----- nvinfo : EIATTR_COOP_GROUP_MASK_REGIDS
	.align		4
        /*0060*/ 	.byte	0x04, 0x29
        /*0062*/ 	.short	(.L_23 - .L_22)


	//   ....[0]....
.L_22:
        /*0064*/ 	.word	0xffffffff


	//   ....[1]....
        /*0068*/ 	.word	0xffffffff


	//   ....[2]....
        /*006c*/ 	.word	0xffffffff


	//   ....[3]....
        /*0070*/ 	.word	0xffffffff


	//   ....[4]....
        /*0074*/ 	.word	0xffffffff


	//   ....[5]....
        /*0078*/ 	.word	0xffffffff


	//   ....[6]....
        /*007c*/ 	.word	0xffffffff


	//   ....[7]....
        /*0080*/ 	.word	0xffffffff


	//   ....[8]....
        /*0084*/ 	.word	0xffffffff


	//   ....[9]....
        /*0088*/ 	.word	0xffffffff


	//   ....[10]....
        /*008c*/ 	.word	0xffffffff


	//   ....[11]....
        /*0090*/ 	.word	0xffffffff


	//   ....[12]....
        /*0094*/ 	.word	0xffffffff


	//   ....[13]....
        /*0098*/ 	.word	0xffffffff


	//   ....[14]....
        /*009c*/ 	.word	0xffffffff


	//   ....[15]....
        /*00a0*/ 	.word	0xffffffff


	//----- nvinfo : EIATTR_COOP_GROUP_INSTR_OFFSETS
	.align		4
.L_23:
        /*00a4*/ 	.byte	0x04, 0x28
        /*00a6*/ 	.short	(.L_25 - .L_24)


	//   ....[0]....
.L_24:
        /*00a8*/ 	.word	0x000006c0


	//   ....[1]....
        /*00ac*/ 	.word	0x00000750


	//   ....[2]....
        /*00b0*/ 	.word	0x000007b0


	//   ....[3]....
        /*00b4*/ 	.word	0x000007f0


	//   ....[4]....
        /*00b8*/ 	.word	0x00000800


	//   ....[5]....
        /*00bc*/ 	.word	0x00000820


	//   ....[6]....
        /*00c0*/ 	.word	0x00000840


	//   ....[7]....
        /*00c4*/ 	.word	0x00000870


	//   ....[8]....
        /*00c8*/ 	.word	0x00000880


	//   ....[9]....
        /*00cc*/ 	.word	0x000008a0


	//   ....[10]....
        /*00d0*/ 	.word	0x000008c0


	//   ....[11]....
        /*00d4*/ 	.word	0x000008f0


	//   ....[12]....
        /*00d8*/ 	.word	0x00000900


	//   ....[13]....
        /*00dc*/ 	.word	0x00000930


	//   ....[14]....
        /*00e0*/ 	.word	0x00000950


	//   ....[15]....
        /*00e4*/ 	.word	0x00000980


	//----- nvinfo : EIATTR_EXIT_INSTR_OFFSETS
	.align		4
.L_25:
        /*00e8*/ 	.byte	0x04, 0x1c
        /*00ea*/ 	.short	(.L_27 - .L_26)


	//   ....[0]....
.L_26:
        /*00ec*/ 	.word	0x00001090


	//   ....[1]....
        /*00f0*/ 	.word	0x000010f0


	//----- nvinfo : EIATTR_MAX_THREADS
	.align		4
.L_27:
        /*00f4*/ 	.byte	0x04, 0x05
        /*00f6*/ 	.short	(.L_29 - .L_28)
.L_28:
        /*00f8*/ 	.word	0x00000040
        /*00fc*/ 	.word	0x00000001
        /*0100*/ 	.word	0x00000001
.L_29:


//--------------------- .nv.rel.action            --------------------------
	.section	.nv.rel.action,"",@"SHT_CUDA_RELOCINFO"
	.align	8
	.sectionentsize	8
        /*0000*/ 	.byte	0x73, 0x00, 0x00, 0x00, 0x00, 0x00, 0x00, 0x00, 0x00, 0x00, 0x00, 0x11, 0x25, 0x00, 0x05, 0x36


//--------------------- .nv.constant0.l2norm_fwd_kernel --------------------------
	.section	.nv.constant0.l2norm_fwd_kernel,"a",@progbits
	.align	4
.nv.constant0.l2norm_fwd_kernel:
	.zero		380


//--------------------- .text.l2norm_fwd_kernel   --------------------------
	.section	.text.l2norm_fwd_kernel,"ax",@progbits
	.sectionflags	@"SHF_BARRIERS=1"
	.sectioninfo	@"SHI_REGISTERS=60"
	.align	128
        .global         l2norm_fwd_kernel
        .type           l2norm_fwd_kernel,@function
        .size           l2norm_fwd_kernel,(.L_x_1 - l2norm_fwd_kernel)
        .other          l2norm_fwd_kernel,@"STO_CUDA_ENTRY STV_DEFAULT"
l2norm_fwd_kernel:
.text.l2norm_fwd_kernel:
[----:B------:R-:W-:-:S02]  /*0000*/  MOV R1, c[0x0][0x28] ;  /* 0x00000a0000017a02 */ /* 0x000fc40000000f00 */
[----:B------:R-:W0:Y:S01]  /*0010*/  S2R R0, SR_TID.X ;  /* 0x0000000000007919 */ /* 0x000e220000002100 */
[----:B------:R-:W-:Y:S01]  /*0020*/  CS2R R4, SRZ ;  /* 0x0000000000047805 */ /* 0x000fe2000001ff00 */
[----:B------:R-:W-:Y:S01]  /*0030*/  CS2R R6, SRZ ;  /* 0x0000000000067805 */ /* 0x000fe2000001ff00 */
[----:B------:R-:W-:Y:S01]  /*0040*/  ULDC.64 UR4, c[0x0][0x118] ;  /* 0x0000460000047ab9 */ /* 0x000fe20000000a00 */
[----:B------:R-:W1:Y:S01]  /*0050*/  S2R R21, SR_CTAID.X ;  /* 0x0000000000157919 */ /* 0x000e620000002500 */
[----:B0-----:R-:W-:Y:S02]  /*0060*/  SHF.R.U32.HI R28, RZ, 0x4, R0 ;  /* 0x00000004ff1c7819 */ /* 0x001fe40000011600 */
[----:B------:R-:W-:Y:S02]  /*0070*/  SHF.L.U32 R2, R0, 0x3, RZ ;  /* 0x0000000300027819 */ /* 0x000fe400000006ff */
[----:B-1----:R-:W-:Y:S02]  /*0080*/  SHF.L.U32 R21, R21, 0x4, RZ ;  /* 0x0000000415157819 */ /* 0x002fe400000006ff */
[----:B------:R-:W-:-:S02]  /*0090*/  SGXT.U32 R28, R28, 0x2 ;  /* 0x000000021c1c781a */ /* 0x000fc40000000000 */
[----:B------:R-:W-:Y:S02]  /*00a0*/  LOP3.LUT R16, R2, 0x78, RZ, 0xc0, !PT ;  /* 0x0000007802107812 */ /* 0x000fe400078ec0ff */
[----:B------:R-:W-:Y:S02]  /*00b0*/  LOP3.LUT R3, R21, R28, RZ, 0xfc, !PT ;  /* 0x0000001c15037212 */ /* 0x000fe400078efcff */
[----:B------:R-:W-:Y:S01]  /*00c0*/  SHF.R.S32.HI R2, RZ, 0x1f, R21 ;  /* 0x0000001fff027819 */ /* 0x000fe20000011415 */
[----:B------:R-:W-:Y:S01]  /*00d0*/  IMAD.WIDE.U32 R16, R16, 0x2, RZ ;  /* 0x0000000210107825 */ /* 0x000fe200078e00ff */
[C---:B------:R-:W-:Y:S02]  /*00e0*/  SHF.L.U32 R27, R3.reuse, 0x8, RZ ;  /* 0x00000008031b7819 */ /* 0x040fe400000006ff */
[C---:B------:R-:W-:Y:S02]  /*00f0*/  ISETP.GE.U32.AND P2, PT, R3.reuse, 0x1060, PT ;  /* 0x000010600300780c */ /* 0x040fe40003f46070 */
[----:B------:R-:W-:-:S02]  /*0100*/  SHF.L.U64.HI R3, R3, 0x8, R2 ;  /* 0x0000000803037819 */ /* 0x000fc40000010202 */
[----:B------:R-:W-:Y:S02]  /*0110*/  LOP3.LUT R27, R27, R16, RZ, 0xfc, !PT ;  /* 0x000000101b1b7212 */ /* 0x000fe400078efcff */
[----:B------:R-:W-:Y:S02]  /*0120*/  ISETP.GE.U32.AND.EX P2, PT, R2, RZ, PT, P2 ;  /* 0x000000ff0200720c */ /* 0x000fe40003f46120 */
[----:B------:R-:W-:Y:S02]  /*0130*/  LOP3.LUT R25, R21, 0x4, R28, 0xfe, !PT ;  /* 0x0000000415197812 */ /* 0x000fe400078efe1c */
[----:B------:R-:W-:Y:S02]  /*0140*/  LOP3.LUT R24, R3, R17, RZ, 0xfc, !PT ;  /* 0x0000001103187212 */ /* 0x000fe400078efcff */
[----:B------:R-:W-:Y:S02]  /*0150*/  IADD3 R12, P0, R27, c[0x0][0x160], RZ ;  /* 0x000058001b0c7a10 */ /* 0x000fe40007f1e0ff */
[----:B------:R-:W-:-:S02]  /*0160*/  SHF.L.U32 R3, R25, 0x8, RZ ;  /* 0x0000000819037819 */ /* 0x000fc400000006ff */
[----:B------:R-:W-:Y:S02]  /*0170*/  ISETP.GE.U32.AND P3, PT, R25, 0x1060, PT ;  /* 0x000010601900780c */ /* 0x000fe40003f66070 */
[----:B------:R-:W-:Y:S02]  /*0180*/  LOP3.LUT R15, R21, 0x8, R28, 0xfe, !PT ;  /* 0x00000008150f7812 */ /* 0x000fe400078efe1c */
[----:B------:R-:W-:Y:S02]  /*0190*/  IADD3.X R13, R24, c[0x0][0x164], RZ, P0, !PT ;  /* 0x00005900180d7a10 */ /* 0x000fe400007fe4ff */
[----:B------:R-:W-:Y:S02]  /*01a0*/  SHF.L.U64.HI R25, R25, 0x8, R2 ;  /* 0x0000000819197819 */ /* 0x000fe40000010202 */
[----:B------:R-:W-:Y:S01]  /*01b0*/  LOP3.LUT R26, R3, R16, RZ, 0xfc, !PT ;  /* 0x00000010031a7212 */ /* 0x000fe200078efcff */
[----:B------:R0:W2:Y:S01]  /*01c0*/  @!P2 LDG.E.128 R4, [R12.64] ;  /* 0x000000040c04a981 */ /* 0x0000a2000c1e1d00 */
[----:B------:R-:W-:Y:S01]  /*01d0*/  ISETP.GE.U32.AND.EX P3, PT, R2, RZ, PT, P3 ;  /* 0x000000ff0200720c */ /* 0x000fe20003f66130 */
[----:B------:R-:W-:Y:S01]  /*01e0*/  CS2R R8, SRZ ;  /* 0x0000000000087805 */ /* 0x000fe2000001ff00 */
[C---:B------:R-:W-:Y:S01]  /*01f0*/  ISETP.GE.U32.AND P1, PT, R15.reuse, 0x1060, PT ;  /* 0x000010600f00780c */ /* 0x040fe20003f26070 */
[----:B------:R-:W-:Y:S01]  /*0200*/  CS2R R10, SRZ ;  /* 0x00000000000a7805 */ /* 0x000fe2000001ff00 */
[----:B------:R-:W-:-:S02]  /*0210*/  SHF.L.U32 R3, R15, 0x8, RZ ;  /* 0x000000080f037819 */ /* 0x000fc400000006ff */
[----:B------:R-:W-:Y:S02]  /*0220*/  LOP3.LUT R25, R25, R17, RZ, 0xfc, !PT ;  /* 0x0000001119197212 */ /* 0x000fe400078efcff */
[----:B------:R-:W-:Y:S02]  /*0230*/  IADD3 R18, P0, R26, c[0x0][0x160], RZ ;  /* 0x000058001a127a10 */ /* 0x000fe40007f1e0ff */
[----:B0-----:R-:W-:Y:S02]  /*0240*/  SHF.L.U64.HI R13, R15, 0x8, R2 ;  /* 0x000000080f0d7819 */ /* 0x001fe40000010202 */
[----:B------:R-:W-:Y:S02]  /*0250*/  LOP3.LUT R20, R3, R16, RZ, 0xfc, !PT ;  /* 0x0000001003147212 */ /* 0x000fe400078efcff */
[----:B------:R-:W-:Y:S02]  /*0260*/  ISETP.GE.U32.AND.EX P1, PT, R2, RZ, PT, P1 ;  /* 0x000000ff0200720c */ /* 0x000fe40003f26110 */
[----:B------:R-:W-:-:S02]  /*0270*/  IADD3.X R19, R25, c[0x0][0x164], RZ, P0, !PT ;  /* 0x0000590019137a10 */ /* 0x000fc400007fe4ff */
[----:B------:R-:W-:Y:S02]  /*0280*/  LOP3.LUT R22, R13, R17, RZ, 0xfc, !PT ;  /* 0x000000110d167212 */ /* 0x000fe400078efcff */
[----:B------:R-:W-:Y:S01]  /*0290*/  IADD3 R30, P0, R20, c[0x0][0x160], RZ ;  /* 0x00005800141e7a10 */ /* 0x000fe20007f1e0ff */
[----:B------:R-:W-:Y:S01]  /*02a0*/  CS2R R12, SRZ ;  /* 0x00000000000c7805 */ /* 0x000fe2000001ff00 */
[----:B------:R-:W-:Y:S01]  /*02b0*/  LOP3.LUT R23, R21, 0xc, R28, 0xfe, !PT ;  /* 0x0000000c15177812 */ /* 0x000fe200078efe1c */
[----:B------:R-:W-:Y:S01]  /*02c0*/  CS2R R14, SRZ ;  /* 0x00000000000e7805 */ /* 0x000fe2000001ff00 */
[----:B------:R-:W-:Y:S01]  /*02d0*/  IADD3.X R31, R22, c[0x0][0x164], RZ, P0, !PT ;  /* 0x00005900161f7a10 */ /* 0x000fe200007fe4ff */
[----:B------:R0:W3:Y:S01]  /*02e0*/  @!P3 LDG.E.128 R8, [R18.64] ;  /* 0x000000041208b981 */ /* 0x0000e2000c1e1d00 */
[C---:B------:R-:W-:Y:S02]  /*02f0*/  ISETP.GE.U32.AND P0, PT, R23.reuse, 0x1060, PT ;  /* 0x000010601700780c */ /* 0x040fe40003f06070 */
[C---:B------:R-:W-:Y:S01]  /*0300*/  SHF.L.U32 R3, R23.reuse, 0x8, RZ ;  /* 0x0000000817037819 */ /* 0x040fe200000006ff */
[----:B------:R2:W4:Y:S01]  /*0310*/  @!P1 LDG.E.128 R12, [R30.64] ;  /* 0x000000041e0c9981 */ /* 0x000522000c1e1d00 */
[----:B------:R-:W-:-:S02]  /*0320*/  SHF.L.U64.HI R23, R23, 0x8, R2 ;  /* 0x0000000817177819 */ /* 0x000fc40000010202 */
[----:B------:R-:W-:Y:S02]  /*0330*/  LOP3.LUT R3, R3, R16, RZ, 0xfc, !PT ;  /* 0x0000001003037212 */ /* 0x000fe400078efcff */
[----:B------:R-:W-:Y:S01]  /*0340*/  ISETP.GE.U32.AND.EX P0, PT, R2, RZ, PT, P0 ;  /* 0x000000ff0200720c */ /* 0x000fe20003f06100 */
[----:B0-----:R-:W-:Y:S01]  /*0350*/  CS2R R18, SRZ ;  /* 0x0000000000127805 */ /* 0x001fe2000001ff00 */
[----:B------:R-:W-:Y:S02]  /*0360*/  LOP3.LUT R23, R23, R17, RZ, 0xfc, !PT ;  /* 0x0000001117177212 */ /* 0x000fe400078efcff */
[----:B------:R-:W-:Y:S01]  /*0370*/  IADD3 R36, P4, R3, c[0x0][0x160], RZ ;  /* 0x0000580003247a10 */ /* 0x000fe20007f9e0ff */
[----:B------:R-:W-:-:S03]  /*0380*/  CS2R R16, SRZ ;  /* 0x0000000000107805 */ /* 0x000fc6000001ff00 */
[----:B------:R-:W-:-:S05]  /*0390*/  IADD3.X R37, R23, c[0x0][0x164], RZ, P4, !PT ;  /* 0x0000590017257a10 */ /* 0x000fca00027fe4ff */
[----:B------:R0:W5:Y:S01]  /*03a0*/  @!P0 LDG.E.128 R16, [R36.64] ;  /* 0x0000000424108981 */ /* 0x000162000c1e1d00 */
[--C-:B--2---:R-:W-:Y:S02]  /*03b0*/  HADD2.F32 R30, -RZ, R4.reuse.H1_H1 ;  /* 0x30000004ff1e7230 */ /* 0x104fe40000004100 */
[----:B------:R-:W-:Y:S02]  /*03c0*/  HADD2.F32 R29, -RZ, R4.H0_H0 ;  /* 0x20000004ff1d7230 */ /* 0x000fe40000004100 */
[--C-:B------:R-:W-:Y:S01]  /*03d0*/  HADD2.F32 R31, -RZ, R5.reuse.H0_H0 ;  /* 0x20000005ff1f7230 */ /* 0x100fe20000004100 */
[----:B------:R-:W-:Y:S01]  /*03e0*/  FMUL R38, R30, R30 ;  /* 0x0000001e1e267220 */ /* 0x000fe20000400000 */
[----:B------:R-:W-:Y:S02]  /*03f0*/  HADD2.F32 R4, -RZ, R5.H1_H1 ;  /* 0x30000005ff047230 */ /* 0x000fe40000004100 */
[--C-:B------:R-:W-:Y:S01]  /*0400*/  HADD2.F32 R32, -RZ, R7.reuse.H1_H1 ;  /* 0x30000007ff207230 */ /* 0x100fe20000004100 */
[----:B------:R-:W-:Y:S01]  /*0410*/  FFMA R40, R29, R29, R38 ;  /* 0x0000001d1d287223 */ /* 0x000fe20000000026 */
[----:B------:R-:W-:-:S02]  /*0420*/  HADD2.F32 R33, -RZ, R7.H0_H0 ;  /* 0x20000007ff217230 */ /* 0x000fc40000004100 */
[--C-:B------:R-:W-:Y:S01]  /*0430*/  HADD2.F32 R5, -RZ, R6.reuse.H1_H1 ;  /* 0x30000006ff057230 */ /* 0x100fe20000004100 */
[----:B------:R-:W-:Y:S01]  /*0440*/  FFMA R43, R31, R31, R40 ;  /* 0x0000001f1f2b7223 */ /* 0x000fe20000000028 */
[----:B------:R-:W-:Y:S02]  /*0450*/  HADD2.F32 R6, -RZ, R6.H0_H0 ;  /* 0x20000006ff067230 */ /* 0x000fe40000004100 */
[----:B---3--:R-:W-:Y:S02]  /*0460*/  HADD2.F32 R34, -RZ, R8.H1_H1 ;  /* 0x30000008ff227230 */ /* 0x008fe40000004100 */
[--C-:B------:R-:W-:Y:S02]  /*0470*/  HADD2.F32 R35, -RZ, R10.reuse.H1_H1 ;  /* 0x3000000aff237230 */ /* 0x100fe40000004100 */
[----:B------:R-:W-:Y:S02]  /*0480*/  HADD2.F32 R39, -RZ, R10.H0_H0 ;  /* 0x2000000aff277230 */ /* 0x000fe40000004100 */
[----:B------:R-:W-:-:S02]  /*0490*/  HADD2.F32 R10, -RZ, R11.H1_H1 ;  /* 0x3000000bff0a7230 */ /* 0x000fc40000004100 */
[----:B0-----:R-:W-:Y:S02]  /*04a0*/  HADD2.F32 R36, -RZ, R11.H0_H0 ;  /* 0x2000000bff247230 */ /* 0x001fe40000004100 */
[----:B------:R-:W-:Y:S02]  /*04b0*/  HADD2.F32 R7, -RZ, R8.H0_H0 ;  /* 0x20000008ff077230 */ /* 0x000fe40000004100 */
[--C-:B----4-:R-:W-:Y:S02]  /*04c0*/  HADD2.F32 R11, -RZ, R12.reuse.H0_H0 ;  /* 0x2000000cff0b7230 */ /* 0x110fe40000004100 */
[----:B------:R-:W-:Y:S01]  /*04d0*/  HADD2.F32 R38, -RZ, R12.H1_H1 ;  /* 0x3000000cff267230 */ /* 0x000fe20000004100 */
[----:B------:R-:W-:Y:S01]  /*04e0*/  FMUL R12, R34, R34 ;  /* 0x00000022220c7220 */ /* 0x000fe20000400000 */
[----:B------:R-:W-:Y:S02]  /*04f0*/  HADD2.F32 R8, -RZ, R9.H1_H1 ;  /* 0x30000009ff087230 */ /* 0x000fe40000004100 */
[--C-:B------:R-:W-:Y:S01]  /*0500*/  HADD2.F32 R37, -RZ, R13.reuse.H1_H1 ;  /* 0x3000000dff257230 */ /* 0x100fe20000004100 */
[----:B------:R-:W-:Y:S01]  /*0510*/  FFMA R46, R7, R7, R12 ;  /* 0x00000007072e7223 */ /* 0x000fe2000000000c */
[----:B------:R-:W-:Y:S01]  /*0520*/  HADD2.F32 R41, -RZ, R13.H0_H0 ;  /* 0x2000000dff297230 */ /* 0x000fe20000004100 */
[----:B------:R-:W-:Y:S01]  /*0530*/  FFMA R13, R4, R4, R43 ;  /* 0x00000004040d7223 */ /* 0x000fe2000000002b */
[----:B------:R-:W-:-:S02]  /*0540*/  HADD2.F32 R9, -RZ, R9.H0_H0 ;  /* 0x20000009ff097230 */ /* 0x000fc40000004100 */
[--C-:B------:R-:W-:Y:S01]  /*0550*/  HADD2.F32 R40, -RZ, R14.reuse.H1_H1 ;  /* 0x3000000eff287230 */ /* 0x100fe20000004100 */
[----:B------:R-:W-:Y:S01]  /*0560*/  FFMA R12, R6, R6, R13 ;  /* 0x00000006060c7223 */ /* 0x000fe2000000000d */
[----:B------:R-:W-:Y:S01]  /*0570*/  HADD2.F32 R42, -RZ, R14.H0_H0 ;  /* 0x2000000eff2a7230 */ /* 0x000fe20000004100 */
[----:B------:R-:W-:Y:S01]  /*0580*/  FMUL R14, R38, R38 ;  /* 0x00000026260e7220 */ /* 0x000fe20000400000 */
[----:B------:R-:W-:Y:S01]  /*0590*/  FFMA R13, R9, R9, R46 ;  /* 0x00000009090d7223 */ /* 0x000fe2000000002e */
[----:B------:R-:W-:Y:S01]  /*05a0*/  FFMA R46, R5, R5, R12 ;  /* 0x00000005052e7223 */ /* 0x000fe2000000000c */
[--C-:B-----5:R-:W-:Y:S01]  /*05b0*/  HADD2.F32 R12, -RZ, R16.reuse.H0_H0 ;  /* 0x20000010ff0c7230 */ /* 0x120fe20000004100 */
[----:B------:R-:W-:Y:S01]  /*05c0*/  FFMA R48, R11, R11, R14 ;  /* 0x0000000b0b307223 */ /* 0x000fe2000000000e */
[----:B------:R-:W-:Y:S01]  /*05d0*/  FFMA R14, R8, R8, R13 ;  /* 0x00000008080e7223 */ /* 0x000fe2000000000d */
[----:B------:R-:W-:Y:S01]  /*05e0*/  HADD2.F32 R16, -RZ, R16.H1_H1 ;  /* 0x30000010ff107230 */ /* 0x000fe20000004100 */
[----:B------:R-:W-:Y:S01]  /*05f0*/  FFMA R45, R33, R33, R46 ;  /* 0x00000021212d7223 */ /* 0x000fe2000000002e */
[----:B------:R-:W-:Y:S01]  /*0600*/  FFMA R48, R41, R41, R48 ;  /* 0x0000002929307223 */ /* 0x000fe20000000030 */
[----:B------:R-:W-:Y:S01]  /*0610*/  FFMA R14, R39, R39, R14 ;  /* 0x00000027270e7223 */ /* 0x000fe2000000000e */
[--C-:B------:R-:W-:Y:S01]  /*0620*/  HADD2.F32 R43, -RZ, R15.reuse.H1_H1 ;  /* 0x3000000fff2b7230 */ /* 0x100fe20000004100 */
[----:B------:R-:W-:Y:S01]  /*0630*/  FFMA R45, R32, R32, R45 ;  /* 0x00000020202d7223 */ /* 0x000fe2000000002d */
[----:B------:R-:W-:Y:S01]  /*0640*/  HADD2.F32 R44, -RZ, R15.H0_H0 ;  /* 0x2000000fff2c7230 */ /* 0x000fe20000004100 */
[----:B------:R-:W-:Y:S01]  /*0650*/  FMUL R15, R16, R16 ;  /* 0x00000010100f7220 */ /* 0x000fe20000400000 */
[----:B------:R-:W-:Y:S01]  /*0660*/  FFMA R49, R37, R37, R48 ;  /* 0x0000002525317223 */ /* 0x000fe20000000030 */
[----:B------:R-:W-:Y:S01]  /*0670*/  FFMA R47, R35, R35, R14 ;  /* 0x00000023232f7223 */ /* 0x000fe2000000000e */
[--C-:B------:R-:W-:Y:S01]  /*0680*/  HADD2.F32 R13, -RZ, R17.reuse.H0_H0 ;  /* 0x20000011ff0d7230 */ /* 0x100fe20000004100 */
[----:B------:R-:W-:Y:S01]  /*0690*/  FFMA R14, R12, R12, R15 ;  /* 0x0000000c0c0e7223 */ /* 0x000fe2000000000f */
[----:B------:R-:W-:Y:S01]  /*06a0*/  FFMA R49, R42, R42, R49 ;  /* 0x0000002a2a317223 */ /* 0x000fe20000000031 */
[----:B------:R-:W-:Y:S01]  /*06b0*/  FFMA R47, R36, R36, R47 ;  /* 0x00000024242f7223 */ /* 0x000fe2000000002f */
[----:B------:R-:W0:Y:S01]  /*06c0*/  SHFL.BFLY PT, R46, R45, 0x8, 0x1f ;  /* 0x0d001f002d2e7f89 */ /* 0x000e2200000e0000 */
[----:B------:R-:W-:Y:S01]  /*06d0*/  HADD2.F32 R17, -RZ, R17.H1_H1 ;  /* 0x30000011ff117230 */ /* 0x000fe20000004100 */
[----:B------:R-:W-:Y:S01]  /*06e0*/  FFMA R48, R13, R13, R14 ;  /* 0x0000000d0d307223 */ /* 0x000fe2000000000e */
[----:B------:R-:W-:Y:S01]  /*06f0*/  FFMA R49, R40, R40, R49 ;  /* 0x0000002828317223 */ /* 0x000fe20000000031 */
[----:B------:R-:W-:Y:S01]  /*0700*/  FFMA R47, R10, R10, R47 ;  /* 0x0000000a0a2f7223 */ /* 0x000fe2000000002f */
[--C-:B------:R-:W-:Y:S01]  /*0710*/  HADD2.F32 R14, -RZ, R18.reuse.H0_H0 ;  /* 0x20000012ff0e7230 */ /* 0x100fe20000004100 */
[----:B------:R-:W-:Y:S01]  /*0720*/  FFMA R15, R17, R17, R48 ;  /* 0x00000011110f7223 */ /* 0x000fe20000000030 */
[----:B------:R-:W-:Y:S01]  /*0730*/  FFMA R48, R44, R44, R49 ;  /* 0x0000002c2c307223 */ /* 0x000fe20000000031 */
[----:B------:R-:W-:Y:S01]  /*0740*/  HADD2.F32 R18, -RZ, R18.H1_H1 ;  /* 0x30000012ff127230 */ /* 0x000fe20000004100 */
[----:B------:R-:W1:Y:S01]  /*0750*/  SHFL.BFLY PT, R52, R47, 0x8, 0x1f ;  /* 0x0d001f002f347f89 */ /* 0x000e6200000e0000 */
[----:B------:R-:W-:Y:S01]  /*0760*/  FFMA R49, R14, R14, R15 ;  /* 0x0000000e0e317223 */ /* 0x000fe2000000000f */
[----:B------:R-:W-:Y:S01]  /*0770*/  FFMA R48, R43, R43, R48 ;  /* 0x0000002b2b307223 */ /* 0x000fe20000000030 */
[----:B------:R-:W-:-:S02]  /*0780*/  HADD2.F32 R15, -RZ, R19.H0_H0 ;  /* 0x20000013ff0f7230 */ /* 0x000fc40000004100 */
[----:B------:R-:W-:Y:S01]  /*0790*/  FFMA R50, R18, R18, R49 ;  /* 0x0000001212327223 */ /* 0x000fe20000000031 */
[----:B------:R-:W-:Y:S01]  /*07a0*/  HADD2.F32 R19, -RZ, R19.H1_H1 ;  /* 0x30000013ff137230 */ /* 0x000fe20000004100 */
[----:B------:R-:W2:Y:S02]  /*07b0*/  SHFL.BFLY PT, R49, R48, 0x8, 0x1f ;  /* 0x0d001f0030317f89 */ /* 0x000ea400000e0000 */
[----:B------:R-:W-:-:S04]  /*07c0*/  FFMA R50, R15, R15, R50 ;  /* 0x0000000f0f327223 */ /* 0x000fc80000000032 */
[----:B------:R-:W-:Y:S01]  /*07d0*/  FFMA R50, R19, R19, R50 ;  /* 0x0000001313327223 */ /* 0x000fe20000000032 */
[----:B0-----:R-:W-:-:S04]  /*07e0*/  FADD R46, R45, R46 ;  /* 0x0000002e2d2e7221 */ /* 0x001fc80000000000 */
[----:B------:R-:W0:Y:S04]  /*07f0*/  SHFL.BFLY PT, R53, R50, 0x8, 0x1f ;  /* 0x0d001f0032357f89 */ /* 0x000e2800000e0000 */
[----:B------:R-:W3:Y:S01]  /*0800*/  SHFL.BFLY PT, R45, R46, 0x4, 0x1f ;  /* 0x0c801f002e2d7f89 */ /* 0x000ee200000e0000 */
[----:B-1----:R-:W-:-:S05]  /*0810*/  FADD R52, R47, R52 ;  /* 0x000000342f347221 */ /* 0x002fca0000000000 */
[----:B------:R-:W1:Y:S01]  /*0820*/  SHFL.BFLY PT, R47, R52, 0x4, 0x1f ;  /* 0x0c801f00342f7f89 */ /* 0x000e6200000e0000 */
[----:B--2---:R-:W-:-:S05]  /*0830*/  FADD R51, R48, R49 ;  /* 0x0000003130337221 */ /* 0x004fca0000000000 */
[----:B------:R-:W2:Y:S01]  /*0840*/  SHFL.BFLY PT, R54, R51, 0x4, 0x1f ;  /* 0x0c801f0033367f89 */ /* 0x000ea200000e0000 */
[----:B0-----:R-:W-:Y:S01]  /*0850*/  FADD R55, R50, R53 ;  /* 0x0000003532377221 */ /* 0x001fe20000000000 */
[----:B---3--:R-:W-:-:S04]  /*0860*/  FADD R45, R46, R45 ;  /* 0x0000002d2e2d7221 */ /* 0x008fc80000000000 */
        /* <DEDUP_REMOVED lines=10> */
[----:B-1----:R-:W-:Y:S01]  /*0910*/  FADD R46, R49, R46 ;  /* 0x0000002e312e7221 */ /* 0x002fe20000000000 */
[----:B------:R-:W-:-:S04]  /*0920*/  MOV R49, 0x3e800000 ;  /* 0x3e80000000317802 */ /* 0x000fc80000000f00 */
[----:B------:R-:W1:Y:S01]  /*0930*/  SHFL.BFLY PT, R51, R46, 0x1, 0x1f ;  /* 0x0c201f002e337f89 */ /* 0x000e6200000e0000 */
[----:B--2---:R-:W-:-:S05]  /*0940*/  FADD R53, R54, R53 ;  /* 0x0000003536357221 */ /* 0x004fca0000000000 */
[----:B------:R-:W2:Y:S01]  /*0950*/  SHFL.BFLY PT, R50, R53, 0x1, 0x1f ;  /* 0x0c201f0035327f89 */ /* 0x000ea200000e0000 */
[----:B0-----:R-:W-:Y:S01]  /*0960*/  FADD R57, R56, R57 ;  /* 0x0000003938397221 */ /* 0x001fe20000000000 */
[----:B---3--:R-:W-:-:S04]  /*0970*/  FADD R47, R48, R47 ;  /* 0x0000002f302f7221 */ /* 0x008fc80000000000 */
[----:B------:R-:W0:Y:S01]  /*0980*/  SHFL.BFLY PT, R52, R57, 0x1, 0x1f ;  /* 0x0c201f0039347f89 */ /* 0x000e2200000e0000 */
[----:B------:R-:W-:Y:S01]  /*0990*/  FADD R47, R47, c[0x0][0x178] ;  /* 0x00005e002f2f7621 */ /* 0x000fe20000000000 */
[----:B-1----:R-:W-:-:S03]  /*09a0*/  FADD R51, R46, R51 ;  /* 0x000000332e337221 */ /* 0x002fc60000000000 */
[----:B------:R-:W1:Y:S01]  /*09b0*/  MUFU.SQRT R45, R47 ;  /* 0x0000002f002d7308 */ /* 0x000e620000002000 */
[----:B------:R-:W-:Y:S01]  /*09c0*/  FADD R51, R51, c[0x0][0x178] ;  /* 0x00005e0033337621 */ /* 0x000fe20000000000 */
[----:B--2---:R-:W-:-:S06]  /*09d0*/  FADD R50, R53, R50 ;  /* 0x0000003235327221 */ /* 0x004fcc0000000000 */
[----:B------:R-:W2:Y:S01]  /*09e0*/  MUFU.SQRT R51, R51 ;  /* 0x0000003300337308 */ /* 0x000ea20000002000 */
[----:B------:R-:W-:Y:S01]  /*09f0*/  FADD R50, R50, c[0x0][0x178] ;  /* 0x00005e0032327621 */ /* 0x000fe20000000000 */
[----:B-1----:R-:W-:-:S06]  /*0a00*/  FSETP.GT.AND P5, PT, R45, 8.50705917302346158658e+37, PT ;  /* 0x7e8000002d00780b */ /* 0x002fcc0003fa4000 */
[----:B------:R-:W1:Y:S01]  /*0a10*/  MUFU.SQRT R50, R50 ;  /* 0x0000003200327308 */ /* 0x000e620000002000 */
[----:B------:R-:W-:Y:S01]  /*0a20*/  FSETP.GEU.AND P4, PT, R45, 1.175494350822287508e-38, PT ;  /* 0x008000002d00780b */ /* 0x000fe20003f8e000 */
[----:B0-----:R-:W-:Y:S01]  /*0a30*/  FADD R52, R57, R52 ;  /* 0x0000003439347221 */ /* 0x001fe20000000000 */
[----:B------:R-:W-:-:S03]  /*0a40*/  FSEL R48, R49, 1, P5 ;  /* 0x3f80000031307808 */ /* 0x000fc60002800000 */
[----:B------:R-:W-:Y:S01]  /*0a50*/  FADD R52, R52, c[0x0][0x178] ;  /* 0x00005e0034347621 */ /* 0x000fe20000000000 */
[----:B--2---:R-:W-:-:S03]  /*0a60*/  FSETP.GT.AND P6, PT, R51, 8.50705917302346158658e+37, PT ;  /* 0x7e8000003300780b */ /* 0x004fc60003fc4000 */
[----:B------:R-:W0:Y:S01]  /*0a70*/  MUFU.SQRT R46, R52 ;  /* 0x00000034002e7308 */ /* 0x000e220000002000 */
[----:B------:R-:W-:Y:S01]  /*0a80*/  @P5 FMUL R45, R45, 0.25 ;  /* 0x3e8000002d2d5820 */ /* 0x000fe20000400000 */
[----:B------:R-:W-:Y:S02]  /*0a90*/  FSETP.GEU.AND P5, PT, R51, 1.175494350822287508e-38, PT ;  /* 0x008000003300780b */ /* 0x000fe40003fae000 */
[----:B------:R-:W-:Y:S01]  /*0aa0*/  @!P4 FMUL R48, R48, 16777216 ;  /* 0x4b8000003030c820 */ /* 0x000fe20000400000 */
[----:B------:R-:W-:Y:S01]  /*0ab0*/  FSEL R54, R49, 1, P6 ;  /* 0x3f80000031367808 */ /* 0x000fe20003000000 */
[----:B------:R-:W-:Y:S01]  /*0ac0*/  @!P4 FMUL R45, R45, 16777216 ;  /* 0x4b8000002d2dc820 */ /* 0x000fe20000400000 */
[----:B-1----:R-:W-:-:S03]  /*0ad0*/  FSETP.GT.AND P4, PT, R50, 8.50705917302346158658e+37, PT ;  /* 0x7e8000003200780b */ /* 0x002fc60003f84000 */
[----:B------:R-:W1:Y:S01]  /*0ae0*/  MUFU.RCP R55, R45 ;  /* 0x0000002d00377308 */ /* 0x000e620000001000 */
[----:B------:R-:W-:Y:S01]  /*0af0*/  @P6 FMUL R51, R51, 0.25 ;  /* 0x3e80000033336820 */ /* 0x000fe20000400000 */
[----:B------:R-:W-:Y:S02]  /*0b00*/  FSETP.GEU.AND P6, PT, R50, 1.175494350822287508e-38, PT ;  /* 0x008000003200780b */ /* 0x000fe40003fce000 */
[----:B------:R-:W-:Y:S01]  /*0b10*/  FSEL R53, R49, 1, P4 ;  /* 0x3f80000031357808 */ /* 0x000fe20002000000 */
[----:B------:R-:W-:Y:S01]  /*0b20*/  @!P5 FMUL R51, R51, 16777216 ;  /* 0x4b8000003333d820 */ /* 0x000fe20000400000 */
[----:B------:R-:W-:Y:S01]  /*0b30*/  @!P5 FMUL R54, R54, 16777216 ;  /* 0x4b8000003636d820 */ /* 0x000fe20000400000 */
[----:B0-----:R-:W-:-:S03]  /*0b40*/  FSETP.GT.AND P5, PT, R46, 8.50705917302346158658e+37, PT ;  /* 0x7e8000002e00780b */ /* 0x001fc60003fa4000 */
[----:B------:R-:W-:Y:S01]  /*0b50*/  @P4 FMUL R50, R50, 0.25 ;  /* 0x3e80000032324820 */ /* 0x000fe20000400000 */
[----:B------:R-:W-:Y:S01]  /*0b60*/  FSETP.GEU.AND P4, PT, R46, 1.175494350822287508e-38, PT ;  /* 0x008000002e00780b */ /* 0x000fe20003f8e000 */
[----:B------:R-:W0:Y:S01]  /*0b70*/  MUFU.RCP R51, R51 ;  /* 0x0000003300337308 */ /* 0x000e220000001000 */
[----:B------:R-:W-:Y:S02]  /*0b80*/  FSEL R47, R49, 1, P5 ;  /* 0x3f800000312f7808 */ /* 0x000fe40002800000 */
[----:B------:R-:W-:Y:S01]  /*0b90*/  @!P6 FMUL R50, R50, 16777216 ;  /* 0x4b8000003232e820 */ /* 0x000fe20000400000 */
[----:B-1----:R-:W-:Y:S01]  /*0ba0*/  FMUL R55, R55, R48 ;  /* 0x0000003037377220 */ /* 0x002fe20000400000 */
[----:B------:R-:W-:-:S03]  /*0bb0*/  @!P6 FMUL R53, R53, 16777216 ;  /* 0x4b8000003535e820 */ /* 0x000fc60000400000 */
[----:B------:R1:W2:Y:S01]  /*0bc0*/  MUFU.RCP R52, R50 ;  /* 0x0000003200347308 */ /* 0x0002a20000001000 */
[----:B------:R-:W-:Y:S01]  /*0bd0*/  @P5 FMUL R46, R46, 0.25 ;  /* 0x3e8000002e2e5820 */ /* 0x000fe20000400000 */
[-C--:B------:R-:W-:Y:S01]  /*0be0*/  FMUL R29, R29, R55.reuse ;  /* 0x000000371d1d7220 */ /* 0x080fe20000400000 */
[-C--:B------:R-:W-:Y:S01]  /*0bf0*/  FMUL R30, R30, R55.reuse ;  /* 0x000000371e1e7220 */ /* 0x080fe20000400000 */
[----:B------:R-:W-:Y:S01]  /*0c00*/  @!P4 FMUL R47, R47, 16777216 ;  /* 0x4b8000002f2fc820 */ /* 0x000fe20000400000 */
[----:B------:R-:W-:Y:S01]  /*0c10*/  @!P4 FMUL R46, R46, 16777216 ;  /* 0x4b8000002e2ec820 */ /* 0x000fe20000400000 */
[-C--:B------:R-:W-:Y:S01]  /*0c20*/  FMUL R31, R31, R55.reuse ;  /* 0x000000371f1f7220 */ /* 0x080fe20000400000 */
[-C--:B------:R-:W-:Y:S01]  /*0c30*/  FMUL R48, R4, R55.reuse ;  /* 0x0000003704307220 */ /* 0x080fe20000400000 */
[----:B0-----:R-:W-:Y:S01]  /*0c40*/  FMUL R45, R51, R54 ;  /* 0x00000036332d7220 */ /* 0x001fe20000400000 */
[-C--:B------:R-:W-:Y:S01]  /*0c50*/  FMUL R6, R6, R55.reuse ;  /* 0x0000003706067220 */ /* 0x080fe20000400000 */
[-C--:B------:R-:W-:Y:S01]  /*0c60*/  FMUL R49, R5, R55.reuse ;  /* 0x0000003705317220 */ /* 0x080fe20000400000 */
[----:B------:R-:W0:Y:S01]  /*0c70*/  MUFU.RCP R46, R46 ;  /* 0x0000002e002e7308 */ /* 0x000e220000001000 */
[-C--:B------:R-:W-:Y:S01]  /*0c80*/  FMUL R33, R33, R55.reuse ;  /* 0x0000003721217220 */ /* 0x080fe20000400000 */
[----:B-1----:R-:W-:Y:S01]  /*0c90*/  FMUL R50, R32, R55 ;  /* 0x0000003720327220 */ /* 0x002fe20000400000 */
[----:B------:R-:W-:Y:S01]  /*0ca0*/  F2FP.PACK_AB R4, R30, R29 ;  /* 0x0000001d1e04723e */ /* 0x000fe200000000ff */
[----:B------:R-:W-:Y:S01]  /*0cb0*/  FMUL R51, R7, R45 ;  /* 0x0000002d07337220 */ /* 0x000fe20000400000 */
[----:B------:R-:W-:Y:S01]  /*0cc0*/  IADD3 R26, P5, R26, c[0x0][0x168], RZ ;  /* 0x00005a001a1a7a10 */ /* 0x000fe20007fbe0ff */
[----:B--2---:R-:W-:Y:S01]  /*0cd0*/  FMUL R53, R52, R53 ;  /* 0x0000003534357220 */ /* 0x004fe20000400000 */
[----:B------:R-:W-:Y:S01]  /*0ce0*/  IADD3 R30, P4, R27, c[0x0][0x168], RZ ;  /* 0x00005a001b1e7a10 */ /* 0x000fe20007f9e0ff */
[----:B------:R-:W-:Y:S01]  /*0cf0*/  FMUL R32, R35, R45 ;  /* 0x0000002d23207220 */ /* 0x000fe20000400000 */
[----:B------:R-:W-:Y:S01]  /*0d00*/  F2FP.PACK_AB R5, R48, R31 ;  /* 0x0000001f3005723e */ /* 0x000fe200000000ff */
[-C--:B------:R-:W-:Y:S01]  /*0d10*/  FMUL R34, R34, R45.reuse ;  /* 0x0000002d22227220 */ /* 0x080fe20000400000 */
[----:B------:R-:W-:Y:S01]  /*0d20*/  IADD3.X R27, R25, c[0x0][0x16c], RZ, P5, !PT ;  /* 0x00005b00191b7a10 */ /* 0x000fe20002ffe4ff */
[-C--:B------:R-:W-:Y:S01]  /*0d30*/  FMUL R9, R9, R45.reuse ;  /* 0x0000002d09097220 */ /* 0x080fe20000400000 */
[----:B------:R-:W-:Y:S01]  /*0d40*/  F2FP.PACK_AB R6, R49, R6 ;  /* 0x000000063106723e */ /* 0x000fe200000000ff */
[----:B------:R-:W-:Y:S01]  /*0d50*/  FMUL R52, R8, R45 ;  /* 0x0000002d08347220 */ /* 0x000fe20000400000 */
[----:B------:R-:W-:Y:S01]  /*0d60*/  F2FP.PACK_AB R7, R50, R33 ;  /* 0x000000213207723e */ /* 0x000fe200000000ff */
[----:B0-----:R-:W-:Y:S01]  /*0d70*/  FMUL R47, R46, R47 ;  /* 0x0000002f2e2f7220 */ /* 0x001fe20000400000 */
[----:B------:R-:W-:Y:S01]  /*0d80*/  IADD3.X R31, R24, c[0x0][0x16c], RZ, P4, !PT ;  /* 0x00005b00181f7a10 */ /* 0x000fe200027fe4ff */
[-C--:B------:R-:W-:Y:S01]  /*0d90*/  FMUL R39, R39, R45.reuse ;  /* 0x0000002d27277220 */ /* 0x080fe20000400000 */
[----:B------:R-:W-:Y:S01]  /*0da0*/  FMUL R36, R36, R45 ;  /* 0x0000002d24247220 */ /* 0x000fe20000400000 */
[----:B------:R-:W-:Y:S01]  /*0db0*/  FMUL R25, R16, R47 ;  /* 0x0000002f10197220 */ /* 0x000fe20000400000 */
[----:B------:R-:W-:Y:S01]  /*0dc0*/  FMUL R35, R10, R45 ;  /* 0x0000002d0a237220 */ /* 0x000fe20000400000 */
[-C--:B------:R-:W-:Y:S01]  /*0dd0*/  FMUL R16, R17, R47.reuse ;  /* 0x0000002f11107220 */ /* 0x080fe20000400000 */
[----:B------:R0:W-:Y:S01]  /*0de0*/  STS [R28.X4], R55 ;  /* 0x000000371c007388 */ /* 0x0001e20000004800 */
[-C--:B------:R-:W-:Y:S01]  /*0df0*/  FMUL R14, R14, R47.reuse ;  /* 0x0000002f0e0e7220 */ /* 0x080fe20000400000 */
[----:B------:R-:W-:Y:S01]  /*0e00*/  FMUL R17, R18, R47 ;  /* 0x0000002f12117220 */ /* 0x000fe20000400000 */
[-C--:B------:R-:W-:Y:S01]  /*0e10*/  FMUL R46, R11, R53.reuse ;  /* 0x000000350b2e7220 */ /* 0x080fe20000400000 */
[-C--:B------:R-:W-:Y:S01]  /*0e20*/  FMUL R41, R41, R53.reuse ;  /* 0x0000003529297220 */ /* 0x080fe20000400000 */
[-C--:B------:R-:W-:Y:S01]  /*0e30*/  FMUL R42, R42, R53.reuse ;  /* 0x000000352a2a7220 */ /* 0x080fe20000400000 */
[-C--:B------:R-:W-:Y:S01]  /*0e40*/  FMUL R44, R44, R53.reuse ;  /* 0x000000352c2c7220 */ /* 0x080fe20000400000 */
[----:B------:R-:W-:Y:S01]  /*0e50*/  FMUL R43, R43, R53 ;  /* 0x000000352b2b7220 */ /* 0x000fe20000400000 */
[----:B------:R1:W-:Y:S01]  /*0e60*/  @!P2 STG.E.128 [R30.64], R4 ;  /* 0x000000041e00a986 */ /* 0x0003e2000c101d04 */
[----:B------:R-:W-:Y:S01]  /*0e70*/  F2FP.PACK_AB R8, R34, R51 ;  /* 0x000000332208723e */ /* 0x000fe200000000ff */
[-C--:B0-----:R-:W-:Y:S01]  /*0e80*/  FMUL R55, R38, R53.reuse ;  /* 0x0000003526377220 */ /* 0x081fe20000400000 */
[-C--:B------:R-:W-:Y:S01]  /*0e90*/  FMUL R38, R37, R53.reuse ;  /* 0x0000003525267220 */ /* 0x080fe20000400000 */
[----:B------:R-:W-:Y:S01]  /*0ea0*/  FMUL R37, R40, R53 ;  /* 0x0000003528257220 */ /* 0x000fe20000400000 */
[----:B------:R-:W-:Y:S01]  /*0eb0*/  F2FP.PACK_AB R9, R52, R9 ;  /* 0x000000093409723e */ /* 0x000fe200000000ff */
[----:B------:R-:W-:Y:S01]  /*0ec0*/  FMUL R12, R12, R47 ;  /* 0x0000002f0c0c7220 */ /* 0x000fe20000400000 */
[----:B------:R-:W-:Y:S01]  /*0ed0*/  F2FP.PACK_AB R10, R32, R39 ;  /* 0x00000027200a723e */ /* 0x000fe200000000ff */
[-C--:B------:R-:W-:Y:S01]  /*0ee0*/  FMUL R13, R13, R47.reuse ;  /* 0x0000002f0d0d7220 */ /* 0x080fe20000400000 */
[----:B------:R-:W-:Y:S01]  /*0ef0*/  F2FP.PACK_AB R11, R35, R36 ;  /* 0x00000024230b723e */ /* 0x000fe200000000ff */
[-C--:B------:R-:W-:Y:S01]  /*0f00*/  FMUL R15, R15, R47.reuse ;  /* 0x0000002f0f0f7220 */ /* 0x080fe20000400000 */
[----:B------:R-:W-:Y:S01]  /*0f10*/  IADD3 R20, P2, R20, c[0x0][0x168], RZ ;  /* 0x00005a0014147a10 */ /* 0x000fe20007f5e0ff */
[----:B------:R-:W-:Y:S01]  /*0f20*/  FMUL R18, R19, R47 ;  /* 0x0000002f13127220 */ /* 0x000fe20000400000 */
[----:B------:R-:W-:Y:S01]  /*0f30*/  F2FP.PACK_AB R14, R17, R14 ;  /* 0x0000000e110e723e */ /* 0x000fe200000000ff */
[----:B------:R-:W-:Y:S01]  /*0f40*/  @!P3 STG.E.128 [R26.64], R8 ;  /* 0x000000081a00b986 */ /* 0x000fe2000c101d04 */
[----:B------:R-:W-:-:S02]  /*0f50*/  LOP3.LUT R17, R21, 0xf, R0, 0xf8, !PT ;  /* 0x0000000f15117812 */ /* 0x000fc400078ef800 */
[----:B------:R-:W-:Y:S01]  /*0f60*/  F2FP.PACK_AB R40, R55, R46 ;  /* 0x0000002e3728723e */ /* 0x000fe200000000ff */
[----:B------:R-:W-:Y:S01]  /*0f70*/  STS [R28.X4+0x10], R45 ;  /* 0x0000102d1c007388 */ /* 0x000fe20000004800 */
[----:B------:R-:W-:Y:S02]  /*0f80*/  F2FP.PACK_AB R41, R38, R41 ;  /* 0x000000292629723e */ /* 0x000fe400000000ff */
[----:B------:R-:W-:Y:S01]  /*0f90*/  F2FP.PACK_AB R42, R37, R42 ;  /* 0x0000002a252a723e */ /* 0x000fe200000000ff */
[----:B------:R-:W-:Y:S01]  /*0fa0*/  STS [R28.X4+0x20], R53 ;  /* 0x000020351c007388 */ /* 0x000fe20000004800 */
[----:B------:R-:W-:Y:S02]  /*0fb0*/  F2FP.PACK_AB R43, R43, R44 ;  /* 0x0000002c2b2b723e */ /* 0x000fe400000000ff */
[----:B------:R-:W-:Y:S01]  /*0fc0*/  IADD3.X R21, R22, c[0x0][0x16c], RZ, P2, !PT ;  /* 0x00005b0016157a10 */ /* 0x000fe200017fe4ff */
[----:B------:R-:W-:Y:S01]  /*0fd0*/  STS [R28.X4+0x30], R47 ;  /* 0x0000302f1c007388 */ /* 0x000fe20000004800 */
[----:B------:R-:W-:-:S02]  /*0fe0*/  LOP3.LUT P2, RZ, R0, 0x30, RZ, 0xc0, !PT ;  /* 0x0000003000ff7812 */ /* 0x000fc4000784c0ff */
[----:B------:R-:W-:Y:S01]  /*0ff0*/  ISETP.LT.U32.AND P3, PT, R17, 0x1060, PT ;  /* 0x000010601100780c */ /* 0x000fe20003f61070 */
[----:B------:R-:W-:Y:S01]  /*1000*/  @!P1 STG.E.128 [R20.64], R40 ;  /* 0x0000002814009986 */ /* 0x000fe2000c101d04 */
[----:B-1----:R-:W-:Y:S02]  /*1010*/  IADD3 R4, P4, R3, c[0x0][0x168], RZ ;  /* 0x00005a0003047a10 */ /* 0x002fe40007f9e0ff */
[----:B------:R-:W-:Y:S02]  /*1020*/  ISETP.LT.U32.AND.EX P1, PT, R2, RZ, !P2, P3 ;  /* 0x000000ff0200720c */ /* 0x000fe40005721130 */
[----:B------:R-:W-:Y:S02]  /*1030*/  F2FP.PACK_AB R12, R25, R12 ;  /* 0x0000000c190c723e */ /* 0x000fe400000000ff */
[----:B------:R-:W-:Y:S02]  /*1040*/  F2FP.PACK_AB R13, R16, R13 ;  /* 0x0000000d100d723e */ /* 0x000fe400000000ff */
[----:B------:R-:W-:-:S02]  /*1050*/  IADD3.X R5, R23, c[0x0][0x16c], RZ, P4, !PT ;  /* 0x00005b0017057a10 */ /* 0x000fc400027fe4ff */
[----:B------:R-:W-:-:S05]  /*1060*/  F2FP.PACK_AB R15, R18, R15 ;  /* 0x0000000f120f723e */ /* 0x000fca00000000ff */
[----:B------:R-:W-:Y:S04]  /*1070*/  @!P0 STG.E.128 [R4.64], R12 ;  /* 0x0000000c04008986 */ /* 0x000fe8000c101d04 */
[----:B------:R-:W-:Y:S06]  /*1080*/  BAR.SYNC 0x0 ;  /* 0x0000000000007b1d */ /* 0x000fec0000000000 */
[----:B------:R-:W-:Y:S05]  /*1090*/  @!P1 EXIT ;  /* 0x000000000000994d */ /* 0x000fea0003800000 */
[----:B------:R-:W-:Y:S02]  /*10a0*/  LOP3.LUT R0, R0, 0xf, RZ, 0xc0, !PT ;  /* 0x0000000f00007812 */ /* 0x000fe400078ec0ff */
[----:B------:R-:W-:-:S03]  /*10b0*/  LEA R4, P0, R17, c[0x0][0x170], 0x2 ;  /* 0x00005c0011047a11 */ /* 0x000fc600078010ff */
[----:B------:R-:W0:Y:S01]  /*10c0*/  LDS R3, [R0.X4] ;  /* 0x0000000000037984 */ /* 0x000e220000004800 */
[----:B------:R-:W-:-:S05]  /*10d0*/  LEA.HI.X R5, R17, c[0x0][0x174], R2, 0x2, P0 ;  /* 0x00005d0011057a11 */ /* 0x000fca00000f1402 */
[----:B0-----:R-:W-:Y:S01]  /*10e0*/  STG.E [R4.64], R3 ;  /* 0x0000000304007986 */ /* 0x001fe2000c101904 */
[----:B------:R-:W-:Y:S05]  /*10f0*/  EXIT ;  /* 0x000000000000794d */ /* 0x000fea0003800000 */
.L_x_0:
[----:B------:R-:W-:-:S00]  /*1100*/  BRA `(.L_x_0) ;  /* 0xfffffff000007947 */ /* 0x000fc0000383ffff */
[----:B------:R-:W-:-:S00]  /*1110*/  NOP ;  /* 0x0000000000007918 */ /* 0x000fc00000000000 */
        /* <DEDUP_REMOVED lines=14> */
.L_x_1:


//--------------------- .nv.global.init           --------------------------
	.section	.nv.global.init,"aw",@progbits
.nv.global.init:
	.type		_$_str,@object
	.size		_$_str,(_$_str_$_2 - _$_str)
_$_str:
        /*0000*/ 	.byte	0x5f, 0x5f, 0x43, 0x55, 0x44, 0x41, 0x5f, 0x46, 0x54, 0x5a, 0x00
	.type		_$_str_$_2,@object
	.size		_$_str_$_2,(.L_1 - _$_str_$_2)
_$_str_$_2:
        /*000b*/ 	.byte	0x5f, 0x5f, 0x43, 0x55, 0x44, 0x41, 0x5f, 0x50, 0x52, 0x45, 0x43, 0x5f, 0x53, 0x51, 0x52, 0x54
        /*001b*/ 	.byte	0x00
.L_1:


//--------------------- .nv.shared.l2norm_fwd_kernel --------------------------
	.section	.nv.shared.l2norm_fwd_kernel,"aw",@nobits
	.align	16
